//
// Generated by NVIDIA NVVM Compiler
//
// Compiler Build ID: CL-36424714
// Cuda compilation tools, release 13.0, V13.0.88
// Based on NVVM 20.0.0
//

.version 9.0
.target sm_100
.address_size 64

	// .globl	_Z11sgemm_naiveiiifPKfS0_fPf

.visible .entry _Z11sgemm_naiveiiifPKfS0_fPf(
	.param .u32 _Z11sgemm_naiveiiifPKfS0_fPf_param_0,
	.param .u32 _Z11sgemm_naiveiiifPKfS0_fPf_param_1,
	.param .u32 _Z11sgemm_naiveiiifPKfS0_fPf_param_2,
	.param .f32 _Z11sgemm_naiveiiifPKfS0_fPf_param_3,
	.param .u64 .ptr .align 1 _Z11sgemm_naiveiiifPKfS0_fPf_param_4,
	.param .u64 .ptr .align 1 _Z11sgemm_naiveiiifPKfS0_fPf_param_5,
	.param .f32 _Z11sgemm_naiveiiifPKfS0_fPf_param_6,
	.param .u64 .ptr .align 1 _Z11sgemm_naiveiiifPKfS0_fPf_param_7
)
{


	ret;

}
	// .globl	_Z23sgemm_global_coalescingiiifPKfS0_fPf
.visible .entry _Z23sgemm_global_coalescingiiifPKfS0_fPf(
	.param .u32 _Z23sgemm_global_coalescingiiifPKfS0_fPf_param_0,
	.param .u32 _Z23sgemm_global_coalescingiiifPKfS0_fPf_param_1,
	.param .u32 _Z23sgemm_global_coalescingiiifPKfS0_fPf_param_2,
	.param .f32 _Z23sgemm_global_coalescingiiifPKfS0_fPf_param_3,
	.param .u64 .ptr .align 1 _Z23sgemm_global_coalescingiiifPKfS0_fPf_param_4,
	.param .u64 .ptr .align 1 _Z23sgemm_global_coalescingiiifPKfS0_fPf_param_5,
	.param .f32 _Z23sgemm_global_coalescingiiifPKfS0_fPf_param_6,
	.param .u64 .ptr .align 1 _Z23sgemm_global_coalescingiiifPKfS0_fPf_param_7
)
{


	ret;

}
	// .globl	_Z22sgemm_shared_mem_cacheILi32EEviiifPKfS1_fPf
.visible .entry _Z22sgemm_shared_mem_cacheILi32EEviiifPKfS1_fPf(
	.param .u32 _Z22sgemm_shared_mem_cacheILi32EEviiifPKfS1_fPf_param_0,
	.param .u32 _Z22sgemm_shared_mem_cacheILi32EEviiifPKfS1_fPf_param_1,
	.param .u32 _Z22sgemm_shared_mem_cacheILi32EEviiifPKfS1_fPf_param_2,
	.param .f32 _Z22sgemm_shared_mem_cacheILi32EEviiifPKfS1_fPf_param_3,
	.param .u64 .ptr .align 1 _Z22sgemm_shared_mem_cacheILi32EEviiifPKfS1_fPf_param_4,
	.param .u64 .ptr .align 1 _Z22sgemm_shared_mem_cacheILi32EEviiifPKfS1_fPf_param_5,
	.param .f32 _Z22sgemm_shared_mem_cacheILi32EEviiifPKfS1_fPf_param_6,
	.param .u64 .ptr .align 1 _Z22sgemm_shared_mem_cacheILi32EEviiifPKfS1_fPf_param_7
)
{


	ret;

}
	// .globl	_Z22sgemm_1D_thread_tilingILi64ELi64ELi8ELi8EEviiifPKfS1_fPf
.visible .entry _Z22sgemm_1D_thread_tilingILi64ELi64ELi8ELi8EEviiifPKfS1_fPf(
	.param .u32 _Z22sgemm_1D_thread_tilingILi64ELi64ELi8ELi8EEviiifPKfS1_fPf_param_0,
	.param .u32 _Z22sgemm_1D_thread_tilingILi64ELi64ELi8ELi8EEviiifPKfS1_fPf_param_1,
	.param .u32 _Z22sgemm_1D_thread_tilingILi64ELi64ELi8ELi8EEviiifPKfS1_fPf_param_2,
	.param .f32 _Z22sgemm_1D_thread_tilingILi64ELi64ELi8ELi8EEviiifPKfS1_fPf_param_3,
	.param .u64 .ptr .align 1 _Z22sgemm_1D_thread_tilingILi64ELi64ELi8ELi8EEviiifPKfS1_fPf_param_4,
	.param .u64 .ptr .align 1 _Z22sgemm_1D_thread_tilingILi64ELi64ELi8ELi8EEviiifPKfS1_fPf_param_5,
	.param .f32 _Z22sgemm_1D_thread_tilingILi64ELi64ELi8ELi8EEviiifPKfS1_fPf_param_6,
	.param .u64 .ptr .align 1 _Z22sgemm_1D_thread_tilingILi64ELi64ELi8ELi8EEviiifPKfS1_fPf_param_7
)
.maxntid 1024
.minnctapersm 1
{


	ret;

}
	// .globl	_Z22sgemm_2D_thread_tilingILi128ELi128ELi8ELi8ELi8EEviiifPKfS1_fPf
.visible .entry _Z22sgemm_2D_thread_tilingILi128ELi128ELi8ELi8ELi8EEviiifPKfS1_fPf(
	.param .u32 _Z22sgemm_2D_thread_tilingILi128ELi128ELi8ELi8ELi8EEviiifPKfS1_fPf_param_0,
	.param .u32 _Z22sgemm_2D_thread_tilingILi128ELi128ELi8ELi8ELi8EEviiifPKfS1_fPf_param_1,
	.param .u32 _Z22sgemm_2D_thread_tilingILi128ELi128ELi8ELi8ELi8EEviiifPKfS1_fPf_param_2,
	.param .f32 _Z22sgemm_2D_thread_tilingILi128ELi128ELi8ELi8ELi8EEviiifPKfS1_fPf_param_3,
	.param .u64 .ptr .align 1 _Z22sgemm_2D_thread_tilingILi128ELi128ELi8ELi8ELi8EEviiifPKfS1_fPf_param_4,
	.param .u64 .ptr .align 1 _Z22sgemm_2D_thread_tilingILi128ELi128ELi8ELi8ELi8EEviiifPKfS1_fPf_param_5,
	.param .f32 _Z22sgemm_2D_thread_tilingILi128ELi128ELi8ELi8ELi8EEviiifPKfS1_fPf_param_6,
	.param .u64 .ptr .align 1 _Z22sgemm_2D_thread_tilingILi128ELi128ELi8ELi8ELi8EEviiifPKfS1_fPf_param_7
)
.maxntid 1024
.minnctapersm 1
{


	ret;

}


// ===== COMPILED SASS (sm_100) =====

	.target	sm_100

	.elftype	@"ET_EXEC"


//--------------------- .note.nv.tkinfo           --------------------------
	.section	.note.nv.tkinfo,"",@"SHT_NOTE"
	.sectionflags	@"SHF_NOTE_NV_TKINFO"
	.tkinfo
        /*0018*/ 	.word	0x00000002
        /*0030*/ 	.string	""
        /*0030*/ 	.string	"ptxas"
        /*0030*/ 	.string	"Cuda compilation tools, release 13.0, V13.0.88"
        /*0030*/ 	.string	"Build cuda_13.0.r13.0/compiler.36424714_0"
        /*0030*/ 	.string	"-arch sm_100 -m 64 "



//--------------------- .note.nv.cuinfo           --------------------------
	.section	.note.nv.cuinfo,"",@"SHT_NOTE"
	.sectionflags	@"SHF_NOTE_NV_CUINFO"
        /*0018*/ 	.short	0x0002
        /*001a*/ 	.short	0x0064
        /*001c*/ 	.short	0x0082
	.zero		2


//--------------------- .nv.info                  --------------------------
	.section	.nv.info,"",@"SHT_CUDA_INFO"
	.align	4


	//----- nvinfo : EIATTR_REGCOUNT
	.align		4
        /*0000*/ 	.byte	0x04, 0x2f
        /*0002*/ 	.short	(.L_1 - .L_0)
	.align		4
.L_0:
        /*0004*/ 	.word	index@(_Z11sgemm_naiveiiifPKfS0_fPf)
        /*0008*/ 	.word	0x00000004


	//----- nvinfo : EIATTR_FRAME_SIZE
	.align		4
.L_1:
        /*000c*/ 	.byte	0x04, 0x11
        /*000e*/ 	.short	(.L_3 - .L_2)
	.align		4
.L_2:
        /*0010*/ 	.word	index@(_Z11sgemm_naiveiiifPKfS0_fPf)
        /*0014*/ 	.word	0x00000000


	//----- nvinfo : EIATTR_REGCOUNT
	.align		4
.L_3:
        /*0018*/ 	.byte	0x04, 0x2f
        /*001a*/ 	.short	(.L_5 - .L_4)
	.align		4
.L_4:
        /*001c*/ 	.word	index@(_Z23sgemm_global_coalescingiiifPKfS0_fPf)
        /*0020*/ 	.word	0x00000004


	//----- nvinfo : EIATTR_FRAME_SIZE
	.align		4
.L_5:
        /*0024*/ 	.byte	0x04, 0x11
        /*0026*/ 	.short	(.L_7 - .L_6)
	.align		4
.L_6:
        /*0028*/ 	.word	index@(_Z23sgemm_global_coalescingiiifPKfS0_fPf)
        /*002c*/ 	.word	0x00000000


	//----- nvinfo : EIATTR_REGCOUNT
	.align		4
.L_7:
        /*0030*/ 	.byte	0x04, 0x2f
        /*0032*/ 	.short	(.L_9 - .L_8)
	.align		4
.L_8:
        /*0034*/ 	.word	index@(_Z22sgemm_shared_mem_cacheILi32EEviiifPKfS1_fPf)
        /*0038*/ 	.word	0x00000004


	//----- nvinfo : EIATTR_FRAME_SIZE
	.align		4
.L_9:
        /*003c*/ 	.byte	0x04, 0x11
        /*003e*/ 	.short	(.L_11 - .L_10)
	.align		4
.L_10:
        /*0040*/ 	.word	index@(_Z22sgemm_shared_mem_cacheILi32EEviiifPKfS1_fPf)
        /*0044*/ 	.word	0x00000000


	//----- nvinfo : EIATTR_REGCOUNT
	.align		4
.L_11:
        /*0048*/ 	.byte	0x04, 0x2f
        /*004a*/ 	.short	(.L_13 - .L_12)
	.align		4
.L_12:
        /*004c*/ 	.word	index@(_Z22sgemm_1D_thread_tilingILi64ELi64ELi8ELi8EEviiifPKfS1_fPf)
        /*0050*/ 	.word	0x00000004


	//----- nvinfo : EIATTR_FRAME_SIZE
	.align		4
.L_13:
        /*0054*/ 	.byte	0x04, 0x11
        /*0056*/ 	.short	(.L_15 - .L_14)
	.align		4
.L_14:
        /*0058*/ 	.word	index@(_Z22sgemm_1D_thread_tilingILi64ELi64ELi8ELi8EEviiifPKfS1_fPf)
        /*005c*/ 	.word	0x00000000


	//----- nvinfo : EIATTR_REGCOUNT
	.align		4
.L_15:
        /*0060*/ 	.byte	0x04, 0x2f
        /*0062*/ 	.short	(.L_17 - .L_16)
	.align		4
.L_16:
        /*0064*/ 	.word	index@(_Z22sgemm_2D_thread_tilingILi128ELi128ELi8ELi8ELi8EEviiifPKfS1_fPf)
        /*0068*/ 	.word	0x00000004


	//----- nvinfo : EIATTR_FRAME_SIZE
	.align		4
.L_17:
        /*006c*/ 	.byte	0x04, 0x11
        /*006e*/ 	.short	(.L_19 - .L_18)
	.align		4
.L_18:
        /*0070*/ 	.word	index@(_Z22sgemm_2D_thread_tilingILi128ELi128ELi8ELi8ELi8EEviiifPKfS1_fPf)
        /*0074*/ 	.word	0x00000000


	//----- nvinfo : EIATTR_MIN_STACK_SIZE
	.align		4
.L_19:
        /*0078*/ 	.byte	0x04, 0x12
        /*007a*/ 	.short	(.L_21 - .L_20)
	.align		4
.L_20:
        /*007c*/ 	.word	index@(_Z22sgemm_2D_thread_tilingILi128ELi128ELi8ELi8ELi8EEviiifPKfS1_fPf)
        /*0080*/ 	.word	0x00000000


	//----- nvinfo : EIATTR_MIN_STACK_SIZE
	.align		4
.L_21:
        /*0084*/ 	.byte	0x04, 0x12
        /*0086*/ 	.short	(.L_23 - .L_22)
	.align		4
.L_22:
        /*0088*/ 	.word	index@(_Z22sgemm_1D_thread_tilingILi64ELi64ELi8ELi8EEviiifPKfS1_fPf)
        /*008c*/ 	.word	0x00000000


	//----- nvinfo : EIATTR_MIN_STACK_SIZE
	.align		4
.L_23:
        /*0090*/ 	.byte	0x04, 0x12
        /*0092*/ 	.short	(.L_25 - .L_24)
	.align		4
.L_24:
        /*0094*/ 	.word	index@(_Z22sgemm_shared_mem_cacheILi32EEviiifPKfS1_fPf)
        /*0098*/ 	.word	0x00000000


	//----- nvinfo : EIATTR_MIN_STACK_SIZE
	.align		4
.L_25:
        /*009c*/ 	.byte	0x04, 0x12
        /*009e*/ 	.short	(.L_27 - .L_26)
	.align		4
.L_26:
        /*00a0*/ 	.word	index@(_Z23sgemm_global_coalescingiiifPKfS0_fPf)
        /*00a4*/ 	.word	0x00000000


	//----- nvinfo : EIATTR_MIN_STACK_SIZE
	.align		4
.L_27:
        /*00a8*/ 	.byte	0x04, 0x12
        /*00aa*/ 	.short	(.L_29 - .L_28)
	.align		4
.L_28:
        /*00ac*/ 	.word	index@(_Z11sgemm_naiveiiifPKfS0_fPf)
        /*00b0*/ 	.word	0x00000000
.L_29:


//--------------------- .nv.compat                --------------------------
	.section	.nv.compat,"",@"SHT_CUDA_COMPAT_INFO"
	.align	4
        /*0000*/ 	.byte	0x02, 0x09, 0x00, 0x00, 0x02, 0x02, 0x01, 0x00, 0x02, 0x05, 0x05, 0x00, 0x03, 0x07, 0x01, 0x01
        /*0010*/ 	.byte	0x02, 0x03, 0x00, 0x00, 0x02, 0x06, 0x01, 0x00, 0x04, 0x0b, 0x08, 0x00, 0x09, 0x00, 0x00, 0x00
        /*0020*/ 	.byte	0x00, 0x00, 0x00, 0x00


//--------------------- .nv.info._Z22sgemm_2D_thread_tilingILi128ELi128ELi8ELi8ELi8EEviiifPKfS1_fPf --------------------------
	.section	.nv.info._Z22sgemm_2D_thread_tilingILi128ELi128ELi8ELi8ELi8EEviiifPKfS1_fPf,"",@"SHT_CUDA_INFO"
	.sectionflags	@""
	.align	4


	//----- nvinfo : EIATTR_CUDA_API_VERSION
	.align		4
        /*0000*/ 	.byte	0x04, 0x37
        /*0002*/ 	.short	(.L_31 - .L_30)
.L_30:
        /*0004*/ 	.word	0x00000082


	//----- nvinfo : EIATTR_KPARAM_INFO
	.align		4
.L_31:
        /*0008*/ 	.byte	0x04, 0x17
        /*000a*/ 	.short	(.L_33 - .L_32)
.L_32:
        /*000c*/ 	.word	0x00000000
        /*0010*/ 	.short	0x0007
        /*0012*/ 	.short	0x0028
        /*0014*/ 	.byte	0x00, 0xf5, 0x21, 0x00


	//----- nvinfo : EIATTR_KPARAM_INFO
	.align		4
.L_33:
        /*0018*/ 	.byte	0x04, 0x17
        /*001a*/ 	.short	(.L_35 - .L_34)
.L_34:
        /*001c*/ 	.word	0x00000000
        /*0020*/ 	.short	0x0006
        /*0022*/ 	.short	0x0020
        /*0024*/ 	.byte	0x00, 0xf0, 0x11, 0x00


	//----- nvinfo : EIATTR_KPARAM_INFO
	.align		4
.L_35:
        /*0028*/ 	.byte	0x04, 0x17
        /*002a*/ 	.short	(.L_37 - .L_36)
.L_36:
        /*002c*/ 	.word	0x00000000
        /*0030*/ 	.short	0x0005
        /*0032*/ 	.short	0x0018
        /*0034*/ 	.byte	0x00, 0xf5, 0x21, 0x00


	//----- nvinfo : EIATTR_KPARAM_INFO
	.align		4
.L_37:
        /*0038*/ 	.byte	0x04, 0x17
        /*003a*/ 	.short	(.L_39 - .L_38)
.L_38:
        /*003c*/ 	.word	0x00000000
        /*0040*/ 	.short	0x0004
        /*0042*/ 	.short	0x0010
        /*0044*/ 	.byte	0x00, 0xf5, 0x21, 0x00


	//----- nvinfo : EIATTR_KPARAM_INFO
	.align		4
.L_39:
        /*0048*/ 	.byte	0x04, 0x17
        /*004a*/ 	.short	(.L_41 - .L_40)
.L_40:
        /*004c*/ 	.word	0x00000000
        /*0050*/ 	.short	0x0003
        /*0052*/ 	.short	0x000c
        /*0054*/ 	.byte	0x00, 0xf0, 0x11, 0x00


	//----- nvinfo : EIATTR_KPARAM_INFO
	.align		4
.L_41:
        /*0058*/ 	.byte	0x04, 0x17
        /*005a*/ 	.short	(.L_43 - .L_42)
.L_42:
        /*005c*/ 	.word	0x00000000
        /*0060*/ 	.short	0x0002
        /*0062*/ 	.short	0x0008
        /*0064*/ 	.byte	0x00, 0xf0, 0x11, 0x00


	//----- nvinfo : EIATTR_KPARAM_INFO
	.align		4
.L_43:
        /*0068*/ 	.byte	0x04, 0x17
        /*006a*/ 	.short	(.L_45 - .L_44)
.L_44:
        /*006c*/ 	.word	0x00000000
        /*0070*/ 	.short	0x0001
        /*0072*/ 	.short	0x0004
        /*0074*/ 	.byte	0x00, 0xf0, 0x11, 0x00


	//----- nvinfo : EIATTR_KPARAM_INFO
	.align		4
.L_45:
        /*0078*/ 	.byte	0x04, 0x17
        /*007a*/ 	.short	(.L_47 - .L_46)
.L_46:
        /*007c*/ 	.word	0x00000000
        /*0080*/ 	.short	0x0000
        /*0082*/ 	.short	0x0000
        /*0084*/ 	.byte	0x00, 0xf0, 0x11, 0x00


	//----- nvinfo : EIATTR_SPARSE_MMA_MASK
	.align		4
.L_47:
        /*0088*/ 	.byte	0x03, 0x50
        /*008a*/ 	.short	0x0000


	//----- nvinfo : EIATTR_MAXREG_COUNT
	.align		4
        /*008c*/ 	.byte	0x03, 0x1b
        /*008e*/ 	.short	0x0040


	//----- nvinfo : EIATTR_MERCURY_ISA_VERSION
	.align		4
        /*0090*/ 	.byte	0x03, 0x5f
        /*0092*/ 	.short	0x0101


	//----- nvinfo : EIATTR_VRC_CTA_INIT_COUNT
	.align		4
        /*0094*/ 	.byte	0x02, 0x4a
	.zero		1
	.zero		1


	//----- nvinfo : EIATTR_EXIT_INSTR_OFFSETS
	.align		4
        /*0098*/ 	.byte	0x04, 0x1c
        /*009a*/ 	.short	(.L_49 - .L_48)


	//   ....[0]....
.L_48:
        /*009c*/ 	.word	0x00000010


	//----- nvinfo : EIATTR_MAX_THREADS
	.align		4
.L_49:
        /*00a0*/ 	.byte	0x04, 0x05
        /*00a2*/ 	.short	(.L_51 - .L_50)
.L_50:
        /*00a4*/ 	.word	0x00000400
        /*00a8*/ 	.word	0x00000001
        /*00ac*/ 	.word	0x00000001


	//----- nvinfo : EIATTR_CBANK_PARAM_SIZE
	.align		4
.L_51:
        /*00b0*/ 	.byte	0x03, 0x19
        /*00b2*/ 	.short	0x0030


	//----- nvinfo : EIATTR_PARAM_CBANK
	.align		4
        /*00b4*/ 	.byte	0x04, 0x0a
        /*00b6*/ 	.short	(.L_53 - .L_52)
	.align		4
.L_52:
        /*00b8*/ 	.word	index@(.nv.constant0._Z22sgemm_2D_thread_tilingILi128ELi128ELi8ELi8ELi8EEviiifPKfS1_fPf)
        /*00bc*/ 	.short	0x0380
        /*00be*/ 	.short	0x0030


	//----- nvinfo : EIATTR_SW_WAR
	.align		4
.L_53:
        /*00c0*/ 	.byte	0x04, 0x36
        /*00c2*/ 	.short	(.L_55 - .L_54)
.L_54:
        /*00c4*/ 	.word	0x00000008
.L_55:


//--------------------- .nv.info._Z22sgemm_1D_thread_tilingILi64ELi64ELi8ELi8EEviiifPKfS1_fPf --------------------------
	.section	.nv.info._Z22sgemm_1D_thread_tilingILi64ELi64ELi8ELi8EEviiifPKfS1_fPf,"",@"SHT_CUDA_INFO"
	.sectionflags	@""
	.align	4


	//----- nvinfo : EIATTR_CUDA_API_VERSION
	.align		4
        /*0000*/ 	.byte	0x04, 0x37
        /*0002*/ 	.short	(.L_57 - .L_56)
.L_56:
        /*0004*/ 	.word	0x00000082


	//----- nvinfo : EIATTR_KPARAM_INFO
	.align		4
.L_57:
        /*0008*/ 	.byte	0x04, 0x17
        /*000a*/ 	.short	(.L_59 - .L_58)
.L_58:
        /*000c*/ 	.word	0x00000000
        /*0010*/ 	.short	0x0007
        /*0012*/ 	.short	0x0028
        /*0014*/ 	.byte	0x00, 0xf5, 0x21, 0x00


	//----- nvinfo : EIATTR_KPARAM_INFO
	.align		4
.L_59:
        /*0018*/ 	.byte	0x04, 0x17
        /*001a*/ 	.short	(.L_61 - .L_60)
.L_60:
        /*001c*/ 	.word	0x00000000
        /*0020*/ 	.short	0x0006
        /*0022*/ 	.short	0x0020
        /*0024*/ 	.byte	0x00, 0xf0, 0x11, 0x00


	//----- nvinfo : EIATTR_KPARAM_INFO
	.align		4
.L_61:
        /*0028*/ 	.byte	0x04, 0x17
        /*002a*/ 	.short	(.L_63 - .L_62)
.L_62:
        /*002c*/ 	.word	0x00000000
        /*0030*/ 	.short	0x0005
        /*0032*/ 	.short	0x0018
        /*0034*/ 	.byte	0x00, 0xf5, 0x21, 0x00


	//----- nvinfo : EIATTR_KPARAM_INFO
	.align		4
.L_63:
        /*0038*/ 	.byte	0x04, 0x17
        /*003a*/ 	.short	(.L_65 - .L_64)
.L_64:
        /*003c*/ 	.word	0x00000000
        /*0040*/ 	.short	0x0004
        /*0042*/ 	.short	0x0010
        /*0044*/ 	.byte	0x00, 0xf5, 0x21, 0x00


	//----- nvinfo : EIATTR_KPARAM_INFO
	.align		4
.L_65:
        /*0048*/ 	.byte	0x04, 0x17
        /*004a*/ 	.short	(.L_67 - .L_66)
.L_66:
        /*004c*/ 	.word	0x00000000
        /*0050*/ 	.short	0x0003
        /*0052*/ 	.short	0x000c
        /*0054*/ 	.byte	0x00, 0xf0, 0x11, 0x00


	//----- nvinfo : EIATTR_KPARAM_INFO
	.align		4
.L_67:
        /*0058*/ 	.byte	0x04, 0x17
        /*005a*/ 	.short	(.L_69 - .L_68)
.L_68:
        /*005c*/ 	.word	0x00000000
        /*0060*/ 	.short	0x0002
        /*0062*/ 	.short	0x0008
        /*0064*/ 	.byte	0x00, 0xf0, 0x11, 0x00


	//----- nvinfo : EIATTR_KPARAM_INFO
	.align		4
.L_69:
        /*0068*/ 	.byte	0x04, 0x17
        /*006a*/ 	.short	(.L_71 - .L_70)
.L_70:
        /*006c*/ 	.word	0x00000000
        /*0070*/ 	.short	0x0001
        /*0072*/ 	.short	0x0004
        /*0074*/ 	.byte	0x00, 0xf0, 0x11, 0x00


	//----- nvinfo : EIATTR_KPARAM_INFO
	.align		4
.L_71:
        /*0078*/ 	.byte	0x04, 0x17
        /*007a*/ 	.short	(.L_73 - .L_72)
.L_72:
        /*007c*/ 	.word	0x00000000
        /*0080*/ 	.short	0x0000
        /*0082*/ 	.short	0x0000
        /*0084*/ 	.byte	0x00, 0xf0, 0x11, 0x00


	//----- nvinfo : EIATTR_SPARSE_MMA_MASK
	.align		4
.L_73:
        /*0088*/ 	.byte	0x03, 0x50
        /*008a*/ 	.short	0x0000


	//----- nvinfo : EIATTR_MAXREG_COUNT
	.align		4
        /*008c*/ 	.byte	0x03, 0x1b
        /*008e*/ 	.short	0x0040


	//----- nvinfo : EIATTR_MERCURY_ISA_VERSION
	.align		4
        /*0090*/ 	.byte	0x03, 0x5f
        /*0092*/ 	.short	0x0101


	//----- nvinfo : EIATTR_VRC_CTA_INIT_COUNT
	.align		4
        /*0094*/ 	.byte	0x02, 0x4a
	.zero		1
	.zero		1


	//----- nvinfo : EIATTR_EXIT_INSTR_OFFSETS
	.align		4
        /*0098*/ 	.byte	0x04, 0x1c
        /*009a*/ 	.short	(.L_75 - .L_74)


	//   ....[0]....
.L_74:
        /*009c*/ 	.word	0x00000010


	//----- nvinfo : EIATTR_MAX_THREADS
	.align		4
.L_75:
        /*00a0*/ 	.byte	0x04, 0x05
        /*00a2*/ 	.short	(.L_77 - .L_76)
.L_76:
        /*00a4*/ 	.word	0x00000400
        /*00a8*/ 	.word	0x00000001
        /*00ac*/ 	.word	0x00000001


	//----- nvinfo : EIATTR_CBANK_PARAM_SIZE
	.align		4
.L_77:
        /*00b0*/ 	.byte	0x03, 0x19
        /*00b2*/ 	.short	0x0030


	//----- nvinfo : EIATTR_PARAM_CBANK
	.align		4
        /*00b4*/ 	.byte	0x04, 0x0a
        /*00b6*/ 	.short	(.L_79 - .L_78)
	.align		4
.L_78:
        /*00b8*/ 	.word	index@(.nv.constant0._Z22sgemm_1D_thread_tilingILi64ELi64ELi8ELi8EEviiifPKfS1_fPf)
        /*00bc*/ 	.short	0x0380
        /*00be*/ 	.short	0x0030


	//----- nvinfo : EIATTR_SW_WAR
	.align		4
.L_79:
        /*00c0*/ 	.byte	0x04, 0x36
        /*00c2*/ 	.short	(.L_81 - .L_80)
.L_80:
        /*00c4*/ 	.word	0x00000008
.L_81:


//--------------------- .nv.info._Z22sgemm_shared_mem_cacheILi32EEviiifPKfS1_fPf --------------------------
	.section	.nv.info._Z22sgemm_shared_mem_cacheILi32EEviiifPKfS1_fPf,"",@"SHT_CUDA_INFO"
	.sectionflags	@""
	.align	4


	//----- nvinfo : EIATTR_CUDA_API_VERSION
	.align		4
        /*0000*/ 	.byte	0x04, 0x37
        /*0002*/ 	.short	(.L_83 - .L_82)
.L_82:
        /*0004*/ 	.word	0x00000082


	//----- nvinfo : EIATTR_KPARAM_INFO
	.align		4
.L_83:
        /*0008*/ 	.byte	0x04, 0x17
        /*000a*/ 	.short	(.L_85 - .L_84)
.L_84:
        /*000c*/ 	.word	0x00000000
        /*0010*/ 	.short	0x0007
        /*0012*/ 	.short	0x0028
        /*0014*/ 	.byte	0x00, 0xf5, 0x21, 0x00


	//----- nvinfo : EIATTR_KPARAM_INFO
	.align		4
.L_85:
        /*0018*/ 	.byte	0x04, 0x17
        /*001a*/ 	.short	(.L_87 - .L_86)
.L_86:
        /*001c*/ 	.word	0x00000000
        /*0020*/ 	.short	0x0006
        /*0022*/ 	.short	0x0020
        /*0024*/ 	.byte	0x00, 0xf0, 0x11, 0x00


	//----- nvinfo : EIATTR_KPARAM_INFO
	.align		4
.L_87:
        /*0028*/ 	.byte	0x04, 0x17
        /*002a*/ 	.short	(.L_89 - .L_88)
.L_88:
        /*002c*/ 	.word	0x00000000
        /*0030*/ 	.short	0x0005
        /*0032*/ 	.short	0x0018
        /*0034*/ 	.byte	0x00, 0xf5, 0x21, 0x00


	//----- nvinfo : EIATTR_KPARAM_INFO
	.align		4
.L_89:
        /*0038*/ 	.byte	0x04, 0x17
        /*003a*/ 	.short	(.L_91 - .L_90)
.L_90:
        /*003c*/ 	.word	0x00000000
        /*0040*/ 	.short	0x0004
        /*0042*/ 	.short	0x0010
        /*0044*/ 	.byte	0x00, 0xf5, 0x21, 0x00


	//----- nvinfo : EIATTR_KPARAM_INFO
	.align		4
.L_91:
        /*0048*/ 	.byte	0x04, 0x17
        /*004a*/ 	.short	(.L_93 - .L_92)
.L_92:
        /*004c*/ 	.word	0x00000000
        /*0050*/ 	.short	0x0003
        /*0052*/ 	.short	0x000c
        /*0054*/ 	.byte	0x00, 0xf0, 0x11, 0x00


	//----- nvinfo : EIATTR_KPARAM_INFO
	.align		4
.L_93:
        /*0058*/ 	.byte	0x04, 0x17
        /*005a*/ 	.short	(.L_95 - .L_94)
.L_94:
        /*005c*/ 	.word	0x00000000
        /*0060*/ 	.short	0x0002
        /*0062*/ 	.short	0x0008
        /*0064*/ 	.byte	0x00, 0xf0, 0x11, 0x00


	//----- nvinfo : EIATTR_KPARAM_INFO
	.align		4
.L_95:
        /*0068*/ 	.byte	0x04, 0x17
        /*006a*/ 	.short	(.L_97 - .L_96)
.L_96:
        /*006c*/ 	.word	0x00000000
        /*0070*/ 	.short	0x0001
        /*0072*/ 	.short	0x0004
        /*0074*/ 	.byte	0x00, 0xf0, 0x11, 0x00


	//----- nvinfo : EIATTR_KPARAM_INFO
	.align		4
.L_97:
        /*0078*/ 	.byte	0x04, 0x17
        /*007a*/ 	.short	(.L_99 - .L_98)
.L_98:
        /*007c*/ 	.word	0x00000000
        /*0080*/ 	.short	0x0000
        /*0082*/ 	.short	0x0000
        /*0084*/ 	.byte	0x00, 0xf0, 0x11, 0x00


	//----- nvinfo : EIATTR_SPARSE_MMA_MASK
	.align		4
.L_99:
        /*0088*/ 	.byte	0x03, 0x50
        /*008a*/ 	.short	0x0000


	//----- nvinfo : EIATTR_MAXREG_COUNT
	.align		4
        /*008c*/ 	.byte	0x03, 0x1b
        /*008e*/ 	.short	0x00ff


	//----- nvinfo : EIATTR_MERCURY_ISA_VERSION
	.align		4
        /*0090*/ 	.byte	0x03, 0x5f
        /*0092*/ 	.short	0x0101


	//----- nvinfo : EIATTR_VRC_CTA_INIT_COUNT
	.align		4
        /*0094*/ 	.byte	0x02, 0x4a
	.zero		1
	.zero		1


	//----- nvinfo : EIATTR_EXIT_INSTR_OFFSETS
	.align		4
        /*0098*/ 	.byte	0x04, 0x1c
        /*009a*/ 	.short	(.L_101 - .L_100)


	//   ....[0]....
.L_100:
        /*009c*/ 	.word	0x00000010


	//----- nvinfo : EIATTR_CBANK_PARAM_SIZE
	.align		4
.L_101:
        /*00a0*/ 	.byte	0x03, 0x19
        /*00a2*/ 	.short	0x0030


	//----- nvinfo : EIATTR_PARAM_CBANK
	.align		4
        /*00a4*/ 	.byte	0x04, 0x0a
        /*00a6*/ 	.short	(.L_103 - .L_102)
	.align		4
.L_102:
        /*00a8*/ 	.word	index@(.nv.constant0._Z22sgemm_shared_mem_cacheILi32EEviiifPKfS1_fPf)
        /*00ac*/ 	.short	0x0380
        /*00ae*/ 	.short	0x0030


	//----- nvinfo : EIATTR_SW_WAR
	.align		4
.L_103:
        /*00b0*/ 	.byte	0x04, 0x36
        /*00b2*/ 	.short	(.L_105 - .L_104)
.L_104:
        /*00b4*/ 	.word	0x00000008
.L_105:


//--------------------- .nv.info._Z23sgemm_global_coalescingiiifPKfS0_fPf --------------------------
	.section	.nv.info._Z23sgemm_global_coalescingiiifPKfS0_fPf,"",@"SHT_CUDA_INFO"
	.sectionflags	@""
	.align	4


	//----- nvinfo : EIATTR_CUDA_API_VERSION
	.align		4
        /*0000*/ 	.byte	0x04, 0x37
        /*0002*/ 	.short	(.L_107 - .L_106)
.L_106:
        /*0004*/ 	.word	0x00000082


	//----- nvinfo : EIATTR_KPARAM_INFO
	.align		4
.L_107:
        /*0008*/ 	.byte	0x04, 0x17
        /*000a*/ 	.short	(.L_109 - .L_108)
.L_108:
        /*000c*/ 	.word	0x00000000
        /*0010*/ 	.short	0x0007
        /*0012*/ 	.short	0x0028
        /*0014*/ 	.byte	0x00, 0xf5, 0x21, 0x00


	//----- nvinfo : EIATTR_KPARAM_INFO
	.align		4
.L_109:
        /*0018*/ 	.byte	0x04, 0x17
        /*001a*/ 	.short	(.L_111 - .L_110)
.L_110:
        /*001c*/ 	.word	0x00000000
        /*0020*/ 	.short	0x0006
        /*0022*/ 	.short	0x0020
        /*0024*/ 	.byte	0x00, 0xf0, 0x11, 0x00


	//----- nvinfo : EIATTR_KPARAM_INFO
	.align		4
.L_111:
        /*0028*/ 	.byte	0x04, 0x17
        /*002a*/ 	.short	(.L_113 - .L_112)
.L_112:
        /*002c*/ 	.word	0x00000000
        /*0030*/ 	.short	0x0005
        /*0032*/ 	.short	0x0018
        /*0034*/ 	.byte	0x00, 0xf5, 0x21, 0x00


	//----- nvinfo : EIATTR_KPARAM_INFO
	.align		4
.L_113:
        /*0038*/ 	.byte	0x04, 0x17
        /*003a*/ 	.short	(.L_115 - .L_114)
.L_114:
        /*003c*/ 	.word	0x00000000
        /*0040*/ 	.short	0x0004
        /*0042*/ 	.short	0x0010
        /*0044*/ 	.byte	0x00, 0xf5, 0x21, 0x00


	//----- nvinfo : EIATTR_KPARAM_INFO
	.align		4
.L_115:
        /*0048*/ 	.byte	0x04, 0x17
        /*004a*/ 	.short	(.L_117 - .L_116)
.L_116:
        /*004c*/ 	.word	0x00000000
        /*0050*/ 	.short	0x0003
        /*0052*/ 	.short	0x000c
        /*0054*/ 	.byte	0x00, 0xf0, 0x11, 0x00


	//----- nvinfo : EIATTR_KPARAM_INFO
	.align		4
.L_117:
        /*0058*/ 	.byte	0x04, 0x17
        /*005a*/ 	.short	(.L_119 - .L_118)
.L_118:
        /*005c*/ 	.word	0x00000000
        /*0060*/ 	.short	0x0002
        /*0062*/ 	.short	0x0008
        /*0064*/ 	.byte	0x00, 0xf0, 0x11, 0x00


	//----- nvinfo : EIATTR_KPARAM_INFO
	.align		4
.L_119:
        /*0068*/ 	.byte	0x04, 0x17
        /*006a*/ 	.short	(.L_121 - .L_120)
.L_120:
        /*006c*/ 	.word	0x00000000
        /*0070*/ 	.short	0x0001
        /*0072*/ 	.short	0x0004
        /*0074*/ 	.byte	0x00, 0xf0, 0x11, 0x00


	//----- nvinfo : EIATTR_KPARAM_INFO
	.align		4
.L_121:
        /*0078*/ 	.byte	0x04, 0x17
        /*007a*/ 	.short	(.L_123 - .L_122)
.L_122:
        /*007c*/ 	.word	0x00000000
        /*0080*/ 	.short	0x0000
        /*0082*/ 	.short	0x0000
        /*0084*/ 	.byte	0x00, 0xf0, 0x11, 0x00


	//----- nvinfo : EIATTR_SPARSE_MMA_MASK
	.align		4
.L_123:
        /*0088*/ 	.byte	0x03, 0x50
        /*008a*/ 	.short	0x0000


	//----- nvinfo : EIATTR_MAXREG_COUNT
	.align		4
        /*008c*/ 	.byte	0x03, 0x1b
        /*008e*/ 	.short	0x00ff


	//----- nvinfo : EIATTR_MERCURY_ISA_VERSION
	.align		4
        /*0090*/ 	.byte	0x03, 0x5f
        /*0092*/ 	.short	0x0101


	//----- nvinfo : EIATTR_VRC_CTA_INIT_COUNT
	.align		4
        /*0094*/ 	.byte	0x02, 0x4a
	.zero		1
	.zero		1


	//----- nvinfo : EIATTR_EXIT_INSTR_OFFSETS
	.align		4
        /*0098*/ 	.byte	0x04, 0x1c
        /*009a*/ 	.short	(.L_125 - .L_124)


	//   ....[0]....
.L_124:
        /*009c*/ 	.word	0x00000010


	//----- nvinfo : EIATTR_CBANK_PARAM_SIZE
	.align		4
.L_125:
        /*00a0*/ 	.byte	0x03, 0x19
        /*00a2*/ 	.short	0x0030


	//----- nvinfo : EIATTR_PARAM_CBANK
	.align		4
        /*00a4*/ 	.byte	0x04, 0x0a
        /*00a6*/ 	.short	(.L_127 - .L_126)
	.align		4
.L_126:
        /*00a8*/ 	.word	index@(.nv.constant0._Z23sgemm_global_coalescingiiifPKfS0_fPf)
        /*00ac*/ 	.short	0x0380
        /*00ae*/ 	.short	0x0030


	//----- nvinfo : EIATTR_SW_WAR
	.align		4
.L_127:
        /*00b0*/ 	.byte	0x04, 0x36
        /*00b2*/ 	.short	(.L_129 - .L_128)
.L_128:
        /*00b4*/ 	.word	0x00000008
.L_129:


//--------------------- .nv.info._Z11sgemm_naiveiiifPKfS0_fPf --------------------------
	.section	.nv.info._Z11sgemm_naiveiiifPKfS0_fPf,"",@"SHT_CUDA_INFO"
	.sectionflags	@""
	.align	4


	//----- nvinfo : EIATTR_CUDA_API_VERSION
	.align		4
        /*0000*/ 	.byte	0x04, 0x37
        /*0002*/ 	.short	(.L_131 - .L_130)
.L_130:
        /*0004*/ 	.word	0x00000082


	//----- nvinfo : EIATTR_KPARAM_INFO
	.align		4
.L_131:
        /*0008*/ 	.byte	0x04, 0x17
        /*000a*/ 	.short	(.L_133 - .L_132)
.L_132:
        /*000c*/ 	.word	0x00000000
        /*0010*/ 	.short	0x0007
        /*0012*/ 	.short	0x0028
        /*0014*/ 	.byte	0x00, 0xf5, 0x21, 0x00


	//----- nvinfo : EIATTR_KPARAM_INFO
	.align		4
.L_133:
        /*0018*/ 	.byte	0x04, 0x17
        /*001a*/ 	.short	(.L_135 - .L_134)
.L_134:
        /*001c*/ 	.word	0x00000000
        /*0020*/ 	.short	0x0006
        /*0022*/ 	.short	0x0020
        /*0024*/ 	.byte	0x00, 0xf0, 0x11, 0x00


	//----- nvinfo : EIATTR_KPARAM_INFO
	.align		4
.L_135:
        /*0028*/ 	.byte	0x04, 0x17
        /*002a*/ 	.short	(.L_137 - .L_136)
.L_136:
        /*002c*/ 	.word	0x00000000
        /*0030*/ 	.short	0x0005
        /*0032*/ 	.short	0x0018
        /*0034*/ 	.byte	0x00, 0xf5, 0x21, 0x00


	//----- nvinfo : EIATTR_KPARAM_INFO
	.align		4
.L_137:
        /*0038*/ 	.byte	0x04, 0x17
        /*003a*/ 	.short	(.L_139 - .L_138)
.L_138:
        /*003c*/ 	.word	0x00000000
        /*0040*/ 	.short	0x0004
        /*0042*/ 	.short	0x0010
        /*0044*/ 	.byte	0x00, 0xf5, 0x21, 0x00


	//----- nvinfo : EIATTR_KPARAM_INFO
	.align		4
.L_139:
        /*0048*/ 	.byte	0x04, 0x17
        /*004a*/ 	.short	(.L_141 - .L_140)
.L_140:
        /*004c*/ 	.word	0x00000000
        /*0050*/ 	.short	0x0003
        /*0052*/ 	.short	0x000c
        /*0054*/ 	.byte	0x00, 0xf0, 0x11, 0x00


	//----- nvinfo : EIATTR_KPARAM_INFO
	.align		4
.L_141:
        /*0058*/ 	.byte	0x04, 0x17
        /*005a*/ 	.short	(.L_143 - .L_142)
.L_142:
        /*005c*/ 	.word	0x00000000
        /*0060*/ 	.short	0x0002
        /*0062*/ 	.short	0x0008
        /*0064*/ 	.byte	0x00, 0xf0, 0x11, 0x00


	//----- nvinfo : EIATTR_KPARAM_INFO
	.align		4
.L_143:
        /*0068*/ 	.byte	0x04, 0x17
        /*006a*/ 	.short	(.L_145 - .L_144)
.L_144:
        /*006c*/ 	.word	0x00000000
        /*0070*/ 	.short	0x0001
        /*0072*/ 	.short	0x0004
        /*0074*/ 	.byte	0x00, 0xf0, 0x11, 0x00


	//----- nvinfo : EIATTR_KPARAM_INFO
	.align		4
.L_145:
        /*0078*/ 	.byte	0x04, 0x17
        /*007a*/ 	.short	(.L_147 - .L_146)
.L_146:
        /*007c*/ 	.word	0x00000000
        /*0080*/ 	.short	0x0000
        /*0082*/ 	.short	0x0000
        /*0084*/ 	.byte	0x00, 0xf0, 0x11, 0x00


	//----- nvinfo : EIATTR_SPARSE_MMA_MASK
	.align		4
.L_147:
        /*0088*/ 	.byte	0x03, 0x50
        /*008a*/ 	.short	0x0000


	//----- nvinfo : EIATTR_MAXREG_COUNT
	.align		4
        /*008c*/ 	.byte	0x03, 0x1b
        /*008e*/ 	.short	0x00ff


	//----- nvinfo : EIATTR_MERCURY_ISA_VERSION
	.align		4
        /*0090*/ 	.byte	0x03, 0x5f
        /*0092*/ 	.short	0x0101


	//----- nvinfo : EIATTR_VRC_CTA_INIT_COUNT
	.align		4
        /*0094*/ 	.byte	0x02, 0x4a
	.zero		1
	.zero		1


	//----- nvinfo : EIATTR_EXIT_INSTR_OFFSETS
	.align		4
        /*0098*/ 	.byte	0x04, 0x1c
        /*009a*/ 	.short	(.L_149 - .L_148)


	//   ....[0]....
.L_148:
        /*009c*/ 	.word	0x00000010


	//----- nvinfo : EIATTR_CBANK_PARAM_SIZE
	.align		4
.L_149:
        /*00a0*/ 	.byte	0x03, 0x19
        /*00a2*/ 	.short	0x0030


	//----- nvinfo : EIATTR_PARAM_CBANK
	.align		4
        /*00a4*/ 	.byte	0x04, 0x0a
        /*00a6*/ 	.short	(.L_151 - .L_150)
	.align		4
.L_150:
        /*00a8*/ 	.word	index@(.nv.constant0._Z11sgemm_naiveiiifPKfS0_fPf)
        /*00ac*/ 	.short	0x0380
        /*00ae*/ 	.short	0x0030


	//----- nvinfo : EIATTR_SW_WAR
	.align		4
.L_151:
        /*00b0*/ 	.byte	0x04, 0x36
        /*00b2*/ 	.short	(.L_153 - .L_152)
.L_152:
        /*00b4*/ 	.word	0x00000008
.L_153:


//--------------------- .nv.callgraph             --------------------------
	.section	.nv.callgraph,"",@"SHT_CUDA_CALLGRAPH"
	.align	4
	.sectionentsize	8
	.align		4
        /*0000*/ 	.word	0x00000000
	.align		4
        /*0004*/ 	.word	0xffffffff
	.align		4
        /*0008*/ 	.word	0x00000000
	.align		4
        /*000c*/ 	.word	0xfffffffe
	.align		4
        /*0010*/ 	.word	0x00000000
	.align		4
        /*0014*/ 	.word	0xfffffffd
	.align		4
        /*0018*/ 	.word	0x00000000
	.align		4
        /*001c*/ 	.word	0xfffffffc


//--------------------- .text._Z22sgemm_2D_thread_tilingILi128ELi128ELi8ELi8ELi8EEviiifPKfS1_fPf --------------------------
	.section	.text._Z22sgemm_2D_thread_tilingILi128ELi128ELi8ELi8ELi8EEviiifPKfS1_fPf,"ax",@progbits
	.align	128
        .global         _Z22sgemm_2D_thread_tilingILi128ELi128ELi8ELi8ELi8EEviiifPKfS1_fPf
        .type           _Z22sgemm_2D_thread_tilingILi128ELi128ELi8ELi8ELi8EEviiifPKfS1_fPf,@function
        .size           _Z22sgemm_2D_thread_tilingILi128ELi128ELi8ELi8ELi8EEviiifPKfS1_fPf,(.L_x_5 - _Z22sgemm_2D_thread_tilingILi128ELi128ELi8ELi8ELi8EEviiifPKfS1_fPf)
        .other          _Z22sgemm_2D_thread_tilingILi128ELi128ELi8ELi8ELi8EEviiifPKfS1_fPf,@"STO_CUDA_ENTRY STV_DEFAULT"
_Z22sgemm_2D_thread_tilingILi128ELi128ELi8ELi8ELi8EEviiifPKfS1_fPf:
.text._Z22sgemm_2D_thread_tilingILi128ELi128ELi8ELi8ELi8EEviiifPKfS1_fPf:
[----:B------:R-:W-:Y:S01]  /*0000*/  LDC R1, c[0x0][0x37c] ;  /* 0x0000df00ff017b82 */ /* 0x000fe20000000800 */
[----:B------:R-:W-:Y:S05]  /*0010*/  EXIT ;  /* 0x000000000000794d */ /* 0x000fea0003800000 */
.L_x_0:
[----:B------:R-:W-:-:S00]  /*0020*/  BRA `(.L_x_0) ;  /* 0xfffffffc00fc7947 */ /* 0x000fc0000383ffff */
[----:B------:R-:W-:-:S00]  /*0030*/  NOP ;  /* 0x0000000000007918 */ /* 0x000fc00000000000 */
        /* <DEDUP_REMOVED lines=12> */
.L_x_5:


//--------------------- .text._Z22sgemm_1D_thread_tilingILi64ELi64ELi8ELi8EEviiifPKfS1_fPf --------------------------
	.section	.text._Z22sgemm_1D_thread_tilingILi64ELi64ELi8ELi8EEviiifPKfS1_fPf,"ax",@progbits
	.align	128
        .global         _Z22sgemm_1D_thread_tilingILi64ELi64ELi8ELi8EEviiifPKfS1_fPf
        .type           _Z22sgemm_1D_thread_tilingILi64ELi64ELi8ELi8EEviiifPKfS1_fPf,@function
        .size           _Z22sgemm_1D_thread_tilingILi64ELi64ELi8ELi8EEviiifPKfS1_fPf,(.L_x_6 - _Z22sgemm_1D_thread_tilingILi64ELi64ELi8ELi8EEviiifPKfS1_fPf)
        .other          _Z22sgemm_1D_thread_tilingILi64ELi64ELi8ELi8EEviiifPKfS1_fPf,@"STO_CUDA_ENTRY STV_DEFAULT"
_Z22sgemm_1D_thread_tilingILi64ELi64ELi8ELi8EEviiifPKfS1_fPf:
.text._Z22sgemm_1D_thread_tilingILi64ELi64ELi8ELi8EEviiifPKfS1_fPf:
[----:B------:R-:W-:Y:S01]  /*0000*/  LDC R1, c[0x0][0x37c] ;  /* 0x0000df00ff017b82 */ /* 0x000fe20000000800 */
[----:B------:R-:W-:Y:S05]  /*0010*/  EXIT ;  /* 0x000000000000794d */ /* 0x000fea0003800000 */
.L_x_1:
        /* <DEDUP_REMOVED lines=14> */
.L_x_6:


//--------------------- .text._Z22sgemm_shared_mem_cacheILi32EEviiifPKfS1_fPf --------------------------
	.section	.text._Z22sgemm_shared_mem_cacheILi32EEviiifPKfS1_fPf,"ax",@progbits
	.align	128
        .global         _Z22sgemm_shared_mem_cacheILi32EEviiifPKfS1_fPf
        .type           _Z22sgemm_shared_mem_cacheILi32EEviiifPKfS1_fPf,@function
        .size           _Z22sgemm_shared_mem_cacheILi32EEviiifPKfS1_fPf,(.L_x_7 - _Z22sgemm_shared_mem_cacheILi32EEviiifPKfS1_fPf)
        .other          _Z22sgemm_shared_mem_cacheILi32EEviiifPKfS1_fPf,@"STO_CUDA_ENTRY STV_DEFAULT"
_Z22sgemm_shared_mem_cacheILi32EEviiifPKfS1_fPf:
.text._Z22sgemm_shared_mem_cacheILi32EEviiifPKfS1_fPf:
[----:B------:R-:W-:Y:S01]  /*0000*/  LDC R1, c[0x0][0x37c] ;  /* 0x0000df00ff017b82 */ /* 0x000fe20000000800 */
[----:B------:R-:W-:Y:S05]  /*0010*/  EXIT ;  /* 0x000000000000794d */ /* 0x000fea0003800000 */
.L_x_2:
        /* <DEDUP_REMOVED lines=14> */
.L_x_7:


//--------------------- .text._Z23sgemm_global_coalescingiiifPKfS0_fPf --------------------------
	.section	.text._Z23sgemm_global_coalescingiiifPKfS0_fPf,"ax",@progbits
	.align	128
        .global         _Z23sgemm_global_coalescingiiifPKfS0_fPf
        .type           _Z23sgemm_global_coalescingiiifPKfS0_fPf,@function
        .size           _Z23sgemm_global_coalescingiiifPKfS0_fPf,(.L_x_8 - _Z23sgemm_global_coalescingiiifPKfS0_fPf)
        .other          _Z23sgemm_global_coalescingiiifPKfS0_fPf,@"STO_CUDA_ENTRY STV_DEFAULT"
_Z23sgemm_global_coalescingiiifPKfS0_fPf:
.text._Z23sgemm_global_coalescingiiifPKfS0_fPf:
[----:B------:R-:W-:Y:S01]  /*0000*/  LDC R1, c[0x0][0x37c] ;  /* 0x0000df00ff017b82 */ /* 0x000fe20000000800 */
[----:B------:R-:W-:Y:S05]  /*0010*/  EXIT ;  /* 0x000000000000794d */ /* 0x000fea0003800000 */
.L_x_3:
        /* <DEDUP_REMOVED lines=14> */
.L_x_8:


//--------------------- .text._Z11sgemm_naiveiiifPKfS0_fPf --------------------------
	.section	.text._Z11sgemm_naiveiiifPKfS0_fPf,"ax",@progbits
	.align	128
        .global         _Z11sgemm_naiveiiifPKfS0_fPf
        .type           _Z11sgemm_naiveiiifPKfS0_fPf,@function
        .size           _Z11sgemm_naiveiiifPKfS0_fPf,(.L_x_9 - _Z11sgemm_naiveiiifPKfS0_fPf)
        .other          _Z11sgemm_naiveiiifPKfS0_fPf,@"STO_CUDA_ENTRY STV_DEFAULT"
_Z11sgemm_naiveiiifPKfS0_fPf:
.text._Z11sgemm_naiveiiifPKfS0_fPf:
[----:B------:R-:W-:Y:S01]  /*0000*/  LDC R1, c[0x0][0x37c] ;  /* 0x0000df00ff017b82 */ /* 0x000fe20000000800 */
[----:B------:R-:W-:Y:S05]  /*0010*/  EXIT ;  /* 0x000000000000794d */ /* 0x000fea0003800000 */
.L_x_4:
        /* <DEDUP_REMOVED lines=14> */
.L_x_9:


//--------------------- .nv.shared.reserved.0     --------------------------
	.section	.nv.shared.reserved.0,"aw",@nobits
	.weak		__nv_reservedSMEM_offset_0_alias
	.size		__nv_reservedSMEM_offset_0_alias, 0, 64
	.other		__nv_reservedSMEM_offset_0_alias,@"STO_CUDA_RESERVED_SHARED STV_DEFAULT"
__nv_reservedSMEM_offset_0_alias:
	.zero		0
	.zero		64


//--------------------- .nv.constant0._Z22sgemm_2D_thread_tilingILi128ELi128ELi8ELi8ELi8EEviiifPKfS1_fPf --------------------------
	.section	.nv.constant0._Z22sgemm_2D_thread_tilingILi128ELi128ELi8ELi8ELi8EEviiifPKfS1_fPf,"a",@progbits
	.sectionflags	@""
	.align	4
.nv.constant0._Z22sgemm_2D_thread_tilingILi128ELi128ELi8ELi8ELi8EEviiifPKfS1_fPf:
	.zero		944


//--------------------- .nv.constant0._Z22sgemm_1D_thread_tilingILi64ELi64ELi8ELi8EEviiifPKfS1_fPf --------------------------
	.section	.nv.constant0._Z22sgemm_1D_thread_tilingILi64ELi64ELi8ELi8EEviiifPKfS1_fPf,"a",@progbits
	.sectionflags	@""
	.align	4
.nv.constant0._Z22sgemm_1D_thread_tilingILi64ELi64ELi8ELi8EEviiifPKfS1_fPf:
	.zero		944


//--------------------- .nv.constant0._Z22sgemm_shared_mem_cacheILi32EEviiifPKfS1_fPf --------------------------
	.section	.nv.constant0._Z22sgemm_shared_mem_cacheILi32EEviiifPKfS1_fPf,"a",@progbits
	.sectionflags	@""
	.align	4
.nv.constant0._Z22sgemm_shared_mem_cacheILi32EEviiifPKfS1_fPf:
	.zero		944


//--------------------- .nv.constant0._Z23sgemm_global_coalescingiiifPKfS0_fPf --------------------------
	.section	.nv.constant0._Z23sgemm_global_coalescingiiifPKfS0_fPf,"a",@progbits
	.sectionflags	@""
	.align	4
.nv.constant0._Z23sgemm_global_coalescingiiifPKfS0_fPf:
	.zero		944


//--------------------- .nv.constant0._Z11sgemm_naiveiiifPKfS0_fPf --------------------------
	.section	.nv.constant0._Z11sgemm_naiveiiifPKfS0_fPf,"a",@progbits
	.sectionflags	@""
	.align	4
.nv.constant0._Z11sgemm_naiveiiifPKfS0_fPf:
	.zero		944


//--------------------- SYMBOLS --------------------------

	.type		.nv.reservedSmem.offset0,@object
	.size		.nv.reservedSmem.offset0,0x4
